//
// Generated by NVIDIA NVVM Compiler
//
// Compiler Build ID: CL-36424714
// Cuda compilation tools, release 13.0, V13.0.88
// Based on NVVM 20.0.0
//

.version 9.0
.target sm_100
.address_size 64

	// .globl	_Z17mergeSortedBlocksPiS_S_i

.visible .entry _Z17mergeSortedBlocksPiS_S_i(
	.param .u64 .ptr .align 1 _Z17mergeSortedBlocksPiS_S_i_param_0,
	.param .u64 .ptr .align 1 _Z17mergeSortedBlocksPiS_S_i_param_1,
	.param .u64 .ptr .align 1 _Z17mergeSortedBlocksPiS_S_i_param_2,
	.param .u32 _Z17mergeSortedBlocksPiS_S_i_param_3
)
{
	.reg .pred 	%p<21>;
	.reg .b32 	%r<109>;
	.reg .b64 	%rd<33>;

	ld.param.u64 	%rd7, [_Z17mergeSortedBlocksPiS_S_i_param_0];
	ld.param.u64 	%rd8, [_Z17mergeSortedBlocksPiS_S_i_param_1];
	ld.param.u64 	%rd6, [_Z17mergeSortedBlocksPiS_S_i_param_2];
	ld.param.u32 	%r54, [_Z17mergeSortedBlocksPiS_S_i_param_3];
	cvta.to.global.u64 	%rd1, %rd8;
	cvta.to.global.u64 	%rd2, %rd7;
	mov.u32 	%r55, %ctaid.x;
	mov.u32 	%r56, %ntid.x;
	mov.u32 	%r57, %tid.x;
	mad.lo.s32 	%r1, %r55, %r56, %r57;
	setp.ge.s32 	%p1, %r1, %r54;
	@%p1 bra 	$L__BB0_18;
	cvta.to.global.u64 	%rd9, %rd6;
	setp.eq.s32 	%p2, %r1, 0;
	mul.wide.s32 	%rd10, %r1, 4;
	add.s64 	%rd3, %rd9, %rd10;
	mov.b32 	%r88, 0;
	@%p2 bra 	$L__BB0_3;
	ld.global.u32 	%r88, [%rd3+-4];
$L__BB0_3:
	ld.global.u32 	%r4, [%rd3];
	add.s32 	%r59, %r4, %r88;
	shr.u32 	%r60, %r59, 31;
	add.s32 	%r61, %r59, %r60;
	shr.s32 	%r5, %r61, 1;
	add.s32 	%r6, %r5, 1;
	setp.gt.s32 	%p3, %r88, %r5;
	setp.ge.s32 	%p4, %r5, %r4;
	or.pred  	%p5, %p3, %p4;
	mov.u32 	%r89, %r6;
	mov.u32 	%r97, %r88;
	@%p5 bra 	$L__BB0_4;
	bra.uni 	$L__BB0_19;
$L__BB0_4:
	setp.lt.s32 	%p11, %r5, %r88;
	@%p11 bra 	$L__BB0_11;
	sub.s32 	%r70, %r6, %r88;
	and.b32  	%r10, %r70, 3;
	setp.eq.s32 	%p12, %r10, 0;
	mov.u32 	%r95, %r88;
	@%p12 bra 	$L__BB0_8;
	neg.s32 	%r91, %r10;
	mov.u32 	%r95, %r88;
$L__BB0_7:
	.pragma "nounroll";
	mul.wide.s32 	%rd17, %r97, 4;
	add.s64 	%rd18, %rd1, %rd17;
	mul.wide.s32 	%rd19, %r95, 4;
	add.s64 	%rd20, %rd2, %rd19;
	add.s32 	%r95, %r95, 1;
	ld.global.u32 	%r71, [%rd20];
	add.s32 	%r97, %r97, 1;
	st.global.u32 	[%rd18], %r71;
	add.s32 	%r91, %r91, 1;
	setp.ne.s32 	%p13, %r91, 0;
	@%p13 bra 	$L__BB0_7;
$L__BB0_8:
	sub.s32 	%r72, %r5, %r88;
	setp.lt.u32 	%p14, %r72, 3;
	@%p14 bra 	$L__BB0_11;
	add.s64 	%rd4, %rd1, 8;
	sub.s32 	%r104, %r95, %r5;
	add.s32 	%r103, %r95, -1;
$L__BB0_10:
	mul.wide.s32 	%rd21, %r97, 4;
	add.s64 	%rd22, %rd4, %rd21;
	add.s32 	%r73, %r103, 1;
	mul.wide.s32 	%rd23, %r73, 4;
	add.s64 	%rd24, %rd2, %rd23;
	ld.global.u32 	%r74, [%rd24];
	st.global.u32 	[%rd22+-8], %r74;
	ld.global.u32 	%r75, [%rd24+4];
	st.global.u32 	[%rd22+-4], %r75;
	ld.global.u32 	%r76, [%rd24+8];
	st.global.u32 	[%rd22], %r76;
	ld.global.u32 	%r77, [%rd24+12];
	add.s32 	%r97, %r97, 4;
	st.global.u32 	[%rd22+4], %r77;
	add.s32 	%r104, %r104, 4;
	add.s32 	%r103, %r103, 4;
	setp.eq.s32 	%p15, %r104, 1;
	@%p15 bra 	$L__BB0_11;
	bra.uni 	$L__BB0_10;
$L__BB0_11:
	setp.lt.s32 	%p16, %r4, %r89;
	@%p16 bra 	$L__BB0_18;
	sub.s32 	%r78, %r4, %r89;
	add.s32 	%r79, %r78, 1;
	and.b32  	%r30, %r79, 3;
	setp.eq.s32 	%p17, %r30, 0;
	@%p17 bra 	$L__BB0_15;
	neg.s32 	%r98, %r30;
$L__BB0_14:
	.pragma "nounroll";
	mul.wide.s32 	%rd25, %r97, 4;
	add.s64 	%rd26, %rd1, %rd25;
	mul.wide.s32 	%rd27, %r89, 4;
	add.s64 	%rd28, %rd2, %rd27;
	add.s32 	%r89, %r89, 1;
	ld.global.u32 	%r80, [%rd28];
	add.s32 	%r97, %r97, 1;
	st.global.u32 	[%rd26], %r80;
	add.s32 	%r98, %r98, 1;
	setp.ne.s32 	%p18, %r98, 0;
	@%p18 bra 	$L__BB0_14;
$L__BB0_15:
	setp.lt.u32 	%p19, %r78, 3;
	@%p19 bra 	$L__BB0_18;
	add.s64 	%rd5, %rd1, 8;
	sub.s32 	%r107, %r89, %r4;
	add.s32 	%r106, %r89, -1;
$L__BB0_17:
	mul.wide.s32 	%rd29, %r97, 4;
	add.s64 	%rd30, %rd5, %rd29;
	add.s32 	%r82, %r106, 1;
	mul.wide.s32 	%rd31, %r82, 4;
	add.s64 	%rd32, %rd2, %rd31;
	ld.global.u32 	%r83, [%rd32];
	st.global.u32 	[%rd30+-8], %r83;
	ld.global.u32 	%r84, [%rd32+4];
	st.global.u32 	[%rd30+-4], %r84;
	ld.global.u32 	%r85, [%rd32+8];
	st.global.u32 	[%rd30], %r85;
	ld.global.u32 	%r86, [%rd32+12];
	add.s32 	%r97, %r97, 4;
	st.global.u32 	[%rd30+4], %r86;
	add.s32 	%r107, %r107, 4;
	add.s32 	%r106, %r106, 4;
	setp.ne.s32 	%p20, %r107, 1;
	@%p20 bra 	$L__BB0_17;
$L__BB0_18:
	ret;
$L__BB0_19:
	mul.wide.s32 	%rd11, %r88, 4;
	add.s64 	%rd12, %rd2, %rd11;
	ld.global.u32 	%r62, [%rd12];
	mul.wide.s32 	%rd13, %r89, 4;
	add.s64 	%rd14, %rd2, %rd13;
	ld.global.u32 	%r64, [%rd14];
	setp.gt.s32 	%p6, %r62, %r64;
	setp.le.s32 	%p7, %r62, %r64;
	selp.u32 	%r66, 1, 0, %p7;
	add.s32 	%r88, %r88, %r66;
	selp.u32 	%r67, 1, 0, %p6;
	add.s32 	%r89, %r89, %r67;
	min.s32 	%r68, %r62, %r64;
	mul.wide.s32 	%rd15, %r97, 4;
	add.s64 	%rd16, %rd1, %rd15;
	st.global.u32 	[%rd16], %r68;
	add.s32 	%r97, %r97, 1;
	setp.le.s32 	%p8, %r88, %r5;
	setp.le.s32 	%p9, %r89, %r4;
	and.pred  	%p10, %p8, %p9;
	@%p10 bra 	$L__BB0_19;
	bra.uni 	$L__BB0_4;

}


// ===== COMPILED SASS (sm_100) =====

	.target	sm_100

	.elftype	@"ET_EXEC"


//--------------------- .note.nv.tkinfo           --------------------------
	.section	.note.nv.tkinfo,"",@"SHT_NOTE"
	.sectionflags	@"SHF_NOTE_NV_TKINFO"
	.tkinfo
        /*0018*/ 	.word	0x00000002
        /*0030*/ 	.string	""
        /*0030*/ 	.string	"ptxas"
        /*0030*/ 	.string	"Cuda compilation tools, release 13.0, V13.0.88"
        /*0030*/ 	.string	"Build cuda_13.0.r13.0/compiler.36424714_0"
        /*0030*/ 	.string	"-arch sm_100 -m 64 "



//--------------------- .note.nv.cuinfo           --------------------------
	.section	.note.nv.cuinfo,"",@"SHT_NOTE"
	.sectionflags	@"SHF_NOTE_NV_CUINFO"
        /*0018*/ 	.short	0x0002
        /*001a*/ 	.short	0x0064
        /*001c*/ 	.short	0x0082
	.zero		2


//--------------------- .nv.info                  --------------------------
	.section	.nv.info,"",@"SHT_CUDA_INFO"
	.align	4


	//----- nvinfo : EIATTR_REGCOUNT
	.align		4
        /*0000*/ 	.byte	0x04, 0x2f
        /*0002*/ 	.short	(.L_1 - .L_0)
	.align		4
.L_0:
        /*0004*/ 	.word	index@(_Z17mergeSortedBlocksPiS_S_i)
        /*0008*/ 	.word	0x00000018


	//----- nvinfo : EIATTR_FRAME_SIZE
	.align		4
.L_1:
        /*000c*/ 	.byte	0x04, 0x11
        /*000e*/ 	.short	(.L_3 - .L_2)
	.align		4
.L_2:
        /*0010*/ 	.word	index@(_Z17mergeSortedBlocksPiS_S_i)
        /*0014*/ 	.word	0x00000000


	//----- nvinfo : EIATTR_MIN_STACK_SIZE
	.align		4
.L_3:
        /*0018*/ 	.byte	0x04, 0x12
        /*001a*/ 	.short	(.L_5 - .L_4)
	.align		4
.L_4:
        /*001c*/ 	.word	index@(_Z17mergeSortedBlocksPiS_S_i)
        /*0020*/ 	.word	0x00000000
.L_5:


//--------------------- .nv.compat                --------------------------
	.section	.nv.compat,"",@"SHT_CUDA_COMPAT_INFO"
	.align	4
        /*0000*/ 	.byte	0x02, 0x09, 0x00, 0x00, 0x02, 0x02, 0x01, 0x00, 0x02, 0x05, 0x05, 0x00, 0x03, 0x07, 0x01, 0x01
        /*0010*/ 	.byte	0x02, 0x03, 0x00, 0x00, 0x02, 0x06, 0x01, 0x00, 0x04, 0x0b, 0x08, 0x00, 0x09, 0x00, 0x00, 0x00
        /*0020*/ 	.byte	0x00, 0x00, 0x00, 0x00


//--------------------- .nv.info._Z17mergeSortedBlocksPiS_S_i --------------------------
	.section	.nv.info._Z17mergeSortedBlocksPiS_S_i,"",@"SHT_CUDA_INFO"
	.sectionflags	@""
	.align	4


	//----- nvinfo : EIATTR_CUDA_API_VERSION
	.align		4
        /*0000*/ 	.byte	0x04, 0x37
        /*0002*/ 	.short	(.L_7 - .L_6)
.L_6:
        /*0004*/ 	.word	0x00000082


	//----- nvinfo : EIATTR_KPARAM_INFO
	.align		4
.L_7:
        /*0008*/ 	.byte	0x04, 0x17
        /*000a*/ 	.short	(.L_9 - .L_8)
.L_8:
        /*000c*/ 	.word	0x00000000
        /*0010*/ 	.short	0x0003
        /*0012*/ 	.short	0x0018
        /*0014*/ 	.byte	0x00, 0xf0, 0x11, 0x00


	//----- nvinfo : EIATTR_KPARAM_INFO
	.align		4
.L_9:
        /*0018*/ 	.byte	0x04, 0x17
        /*001a*/ 	.short	(.L_11 - .L_10)
.L_10:
        /*001c*/ 	.word	0x00000000
        /*0020*/ 	.short	0x0002
        /*0022*/ 	.short	0x0010
        /*0024*/ 	.byte	0x00, 0xf5, 0x21, 0x00


	//----- nvinfo : EIATTR_KPARAM_INFO
	.align		4
.L_11:
        /*0028*/ 	.byte	0x04, 0x17
        /*002a*/ 	.short	(.L_13 - .L_12)
.L_12:
        /*002c*/ 	.word	0x00000000
        /*0030*/ 	.short	0x0001
        /*0032*/ 	.short	0x0008
        /*0034*/ 	.byte	0x00, 0xf5, 0x21, 0x00


	//----- nvinfo : EIATTR_KPARAM_INFO
	.align		4
.L_13:
        /*0038*/ 	.byte	0x04, 0x17
        /*003a*/ 	.short	(.L_15 - .L_14)
.L_14:
        /*003c*/ 	.word	0x00000000
        /*0040*/ 	.short	0x0000
        /*0042*/ 	.short	0x0000
        /*0044*/ 	.byte	0x00, 0xf5, 0x21, 0x00


	//----- nvinfo : EIATTR_SPARSE_MMA_MASK
	.align		4
.L_15:
        /*0048*/ 	.byte	0x03, 0x50
        /*004a*/ 	.short	0x0000


	//----- nvinfo : EIATTR_MAXREG_COUNT
	.align		4
        /*004c*/ 	.byte	0x03, 0x1b
        /*004e*/ 	.short	0x00ff


	//----- nvinfo : EIATTR_MERCURY_ISA_VERSION
	.align		4
        /*0050*/ 	.byte	0x03, 0x5f
        /*0052*/ 	.short	0x0101


	//----- nvinfo : EIATTR_VRC_CTA_INIT_COUNT
	.align		4
        /*0054*/ 	.byte	0x02, 0x4a
	.zero		1
	.zero		1


	//----- nvinfo : EIATTR_EXIT_INSTR_OFFSETS
	.align		4
        /*0058*/ 	.byte	0x04, 0x1c
        /*005a*/ 	.short	(.L_17 - .L_16)


	//   ....[0]....
.L_16:
        /*005c*/ 	.word	0x00000070


	//   ....[1]....
        /*0060*/ 	.word	0x000005e0


	//   ....[2]....
        /*0064*/ 	.word	0x00000720


	//   ....[3]....
        /*0068*/ 	.word	0x000008b0


	//----- nvinfo : EIATTR_CRS_STACK_SIZE
	.align		4
.L_17:
        /*006c*/ 	.byte	0x04, 0x1e
        /*006e*/ 	.short	(.L_19 - .L_18)
.L_18:
        /*0070*/ 	.word	0x00000000


	//----- nvinfo : EIATTR_CBANK_PARAM_SIZE
	.align		4
.L_19:
        /*0074*/ 	.byte	0x03, 0x19
        /*0076*/ 	.short	0x001c


	//----- nvinfo : EIATTR_PARAM_CBANK
	.align		4
        /*0078*/ 	.byte	0x04, 0x0a
        /*007a*/ 	.short	(.L_21 - .L_20)
	.align		4
.L_20:
        /*007c*/ 	.word	index@(.nv.constant0._Z17mergeSortedBlocksPiS_S_i)
        /*0080*/ 	.short	0x0380
        /*0082*/ 	.short	0x001c


	//----- nvinfo : EIATTR_SW_WAR
	.align		4
.L_21:
        /*0084*/ 	.byte	0x04, 0x36
        /*0086*/ 	.short	(.L_23 - .L_22)
.L_22:
        /*0088*/ 	.word	0x00000008
.L_23:


//--------------------- .nv.callgraph             --------------------------
	.section	.nv.callgraph,"",@"SHT_CUDA_CALLGRAPH"
	.align	4
	.sectionentsize	8
	.align		4
        /*0000*/ 	.word	0x00000000
	.align		4
        /*0004*/ 	.word	0xffffffff
	.align		4
        /*0008*/ 	.word	0x00000000
	.align		4
        /*000c*/ 	.word	0xfffffffe
	.align		4
        /*0010*/ 	.word	0x00000000
	.align		4
        /*0014*/ 	.word	0xfffffffd
	.align		4
        /*0018*/ 	.word	0x00000000
	.align		4
        /*001c*/ 	.word	0xfffffffc


//--------------------- .text._Z17mergeSortedBlocksPiS_S_i --------------------------
	.section	.text._Z17mergeSortedBlocksPiS_S_i,"ax",@progbits
	.align	128
        .global         _Z17mergeSortedBlocksPiS_S_i
        .type           _Z17mergeSortedBlocksPiS_S_i,@function
        .size           _Z17mergeSortedBlocksPiS_S_i,(.L_x_14 - _Z17mergeSortedBlocksPiS_S_i)
        .other          _Z17mergeSortedBlocksPiS_S_i,@"STO_CUDA_ENTRY STV_DEFAULT"
_Z17mergeSortedBlocksPiS_S_i:
.text._Z17mergeSortedBlocksPiS_S_i:
[----:B------:R-:W-:Y:S01]  /*0000*/  LDC R1, c[0x0][0x37c] ;  /* 0x0000df00ff017b82 */ /* 0x000fe20000000800 */
[----:B------:R-:W0:Y:S07]  /*0010*/  S2R R0, SR_TID.X ;  /* 0x0000000000007919 */ /* 0x000e2e0000002100 */
[----:B------:R-:W0:Y:S01]  /*0020*/  S2UR UR4, SR_CTAID.X ;  /* 0x00000000000479c3 */ /* 0x000e220000002500 */
[----:B------:R-:W1:Y:S07]  /*0030*/  LDCU UR5, c[0x0][0x398] ;  /* 0x00007300ff0577ac */ /* 0x000e6e0008000800 */
[----:B------:R-:W0:Y:S02]  /*0040*/  LDC R3, c[0x0][0x360] ;  /* 0x0000d800ff037b82 */ /* 0x000e240000000800 */
[----:B0-----:R-:W-:-:S05]  /*0050*/  IMAD R3, R3, UR4, R0 ;  /* 0x0000000403037c24 */ /* 0x001fca000f8e0200 */
[----:B-1----:R-:W-:-:S13]  /*0060*/  ISETP.GE.AND P0, PT, R3, UR5, PT ;  /* 0x0000000503007c0c */ /* 0x002fda000bf06270 */
[----:B------:R-:W-:Y:S05]  /*0070*/  @P0 EXIT ;  /* 0x000000000000094d */ /* 0x000fea0003800000 */
[----:B------:R-:W0:Y:S01]  /*0080*/  LDC.64 R10, c[0x0][0x390] ;  /* 0x0000e400ff0a7b82 */ /* 0x000e220000000a00 */
[----:B------:R-:W1:Y:S01]  /*0090*/  LDCU.64 UR6, c[0x0][0x358] ;  /* 0x00006b00ff0677ac */ /* 0x000e620008000a00 */
[----:B------:R-:W-:Y:S01]  /*00a0*/  ISETP.NE.AND P0, PT, R3, RZ, PT ;  /* 0x000000ff0300720c */ /* 0x000fe20003f05270 */
[----:B------:R-:W-:-:S05]  /*00b0*/  IMAD.MOV.U32 R5, RZ, RZ, RZ ;  /* 0x000000ffff057224 */ /* 0x000fca00078e00ff */
[----:B------:R-:W2:Y:S08]  /*00c0*/  LDC.64 R6, c[0x0][0x380] ;  /* 0x0000e000ff067b82 */ /* 0x000eb00000000a00 */
[----:B------:R-:W3:Y:S01]  /*00d0*/  LDC.64 R8, c[0x0][0x388] ;  /* 0x0000e200ff087b82 */ /* 0x000ee20000000a00 */
[----:B0-----:R-:W-:-:S05]  /*00e0*/  IMAD.WIDE R10, R3, 0x4, R10 ;  /* 0x00000004030a7825 */ /* 0x001fca00078e020a */
[----:B-1----:R-:W4:Y:S04]  /*00f0*/  @P0 LDG.E R5, desc[UR6][R10.64+-0x4] ;  /* 0xfffffc060a050981 */ /* 0x002f28000c1e1900 */
[----:B------:R-:W4:Y:S01]  /*0100*/  LDG.E R3, desc[UR6][R10.64] ;  /* 0x000000060a037981 */ /* 0x000f22000c1e1900 */
[----:B------:R-:W-:Y:S01]  /*0110*/  BSSY.RECONVERGENT B0, `(.L_x_0) ;  /* 0x000001d000007945 */ /* 0x000fe20003800200 */
[----:B----4-:R-:W-:-:S05]  /*0120*/  IMAD.IADD R0, R5, 0x1, R3 ;  /* 0x0000000105007824 */ /* 0x010fca00078e0203 */
[----:B------:R-:W-:Y:S01]  /*0130*/  LEA.HI R4, R0, R0, RZ, 0x1 ;  /* 0x0000000000047211 */ /* 0x000fe200078f08ff */
[----:B------:R-:W-:-:S03]  /*0140*/  IMAD.MOV.U32 R0, RZ, RZ, R5 ;  /* 0x000000ffff007224 */ /* 0x000fc600078e0005 */
[----:B------:R-:W-:-:S04]  /*0150*/  SHF.R.S32.HI R4, RZ, 0x1, R4 ;  /* 0x00000001ff047819 */ /* 0x000fc80000011404 */
[C---:B------:R-:W-:Y:S02]  /*0160*/  ISETP.GE.AND P0, PT, R4.reuse, R3, PT ;  /* 0x000000030400720c */ /* 0x040fe40003f06270 */
[----:B------:R-:W-:Y:S02]  /*0170*/  IADD3 R18, PT, PT, R4, 0x1, RZ ;  /* 0x0000000104127810 */ /* 0x000fe40007ffe0ff */
[----:B------:R-:W-:-:S03]  /*0180*/  ISETP.GT.OR P0, PT, R5, R4, P0 ;  /* 0x000000040500720c */ /* 0x000fc60000704670 */
[----:B------:R-:W-:-:S10]  /*0190*/  IMAD.MOV.U32 R2, RZ, RZ, R18 ;  /* 0x000000ffff027224 */ /* 0x000fd400078e0012 */
[----:B--23--:R-:W-:Y:S05]  /*01a0*/  @P0 BRA `(.L_x_1) ;  /* 0x00000000004c0947 */ /* 0x00cfea0003800000 */
.L_x_2:
[----:B------:R-:W-:-:S04]  /*01b0*/  IMAD.WIDE R10, R5, 0x4, R6 ;  /* 0x00000004050a7825 */ /* 0x000fc800078e0206 */
[----:B------:R-:W-:Y:S02]  /*01c0*/  IMAD.WIDE R12, R2, 0x4, R6 ;  /* 0x00000004020c7825 */ /* 0x000fe400078e0206 */
[----:B------:R-:W2:Y:S04]  /*01d0*/  LDG.E R10, desc[UR6][R10.64] ;  /* 0x000000060a0a7981 */ /* 0x000ea8000c1e1900 */
[----:B------:R-:W2:Y:S01]  /*01e0*/  LDG.E R13, desc[UR6][R12.64] ;  /* 0x000000060c0d7981 */ /* 0x000ea2000c1e1900 */
[----:B------:R-:W-:Y:S01]  /*01f0*/  IMAD.WIDE R14, R0, 0x4, R8 ;  /* 0x00000004000e7825 */ /* 0x000fe200078e0208 */
[----:B------:R-:W-:-:S03]  /*0200*/  IADD3 R17, PT, PT, R5, 0x1, RZ ;  /* 0x0000000105117810 */ /* 0x000fc60007ffe0ff */
[----:B------:R-:W-:Y:S02]  /*0210*/  VIADD R16, R2, 0x1 ;  /* 0x0000000102107836 */ /* 0x000fe40000000000 */
[----:B------:R-:W-:Y:S01]  /*0220*/  VIADD R0, R0, 0x1 ;  /* 0x0000000100007836 */ /* 0x000fe20000000000 */
[CC--:B--2---:R-:W-:Y:S02]  /*0230*/  ISETP.GT.AND P1, PT, R10.reuse, R13.reuse, PT ;  /* 0x0000000d0a00720c */ /* 0x0c4fe40003f24270 */
[CC--:B------:R-:W-:Y:S02]  /*0240*/  ISETP.GT.AND P0, PT, R10.reuse, R13.reuse, PT ;  /* 0x0000000d0a00720c */ /* 0x0c0fe40003f04270 */
[----:B------:R-:W-:-:S05]  /*0250*/  VIMNMX R19, PT, PT, R10, R13, PT ;  /* 0x0000000d0a137248 */ /* 0x000fca0003fe0100 */
[----:B------:R0:W-:Y:S04]  /*0260*/  STG.E desc[UR6][R14.64], R19 ;  /* 0x000000130e007986 */ /* 0x0001e8000c101906 */
[----:B------:R-:W-:Y:S02]  /*0270*/  @P1 IMAD.MOV R17, RZ, RZ, R5 ;  /* 0x000000ffff111224 */ /* 0x000fe400078e0205 */
[----:B------:R-:W-:Y:S02]  /*0280*/  @!P0 IADD3 R16, PT, PT, R2, RZ, RZ ;  /* 0x000000ff02108210 */ /* 0x000fe40007ffe0ff */
[----:B------:R-:W-:Y:S01]  /*0290*/  IMAD.MOV.U32 R5, RZ, RZ, R17 ;  /* 0x000000ffff057224 */ /* 0x000fe200078e0011 */
[----:B------:R-:W-:Y:S02]  /*02a0*/  ISETP.LE.AND P1, PT, R17, R4, PT ;  /* 0x000000041100720c */ /* 0x000fe40003f23270 */
[----:B------:R-:W-:-:S02]  /*02b0*/  ISETP.GT.AND P0, PT, R16, R3, PT ;  /* 0x000000031000720c */ /* 0x000fc40003f04270 */
[----:B------:R-:W-:-:S11]  /*02c0*/  MOV R2, R16 ;  /* 0x0000001000027202 */ /* 0x000fd60000000f00 */
[----:B0-----:R-:W-:Y:S05]  /*02d0*/  @!P0 BRA P1, `(.L_x_2) ;  /* 0xfffffffc00b48947 */ /* 0x001fea000083ffff */
.L_x_1:
[----:B------:R-:W-:Y:S05]  /*02e0*/  BSYNC.RECONVERGENT B0 ;  /* 0x0000000000007941 */ /* 0x000fea0003800200 */
.L_x_0:
[----:B------:R-:W-:Y:S01]  /*02f0*/  ISETP.GE.AND P0, PT, R4, R5, PT ;  /* 0x000000050400720c */ /* 0x000fe20003f06270 */
[----:B------:R-:W-:-:S12]  /*0300*/  BSSY.RECONVERGENT B0, `(.L_x_3) ;  /* 0x000002c000007945 */ /* 0x000fd80003800200 */
[----:B------:R-:W-:Y:S05]  /*0310*/  @!P0 BRA `(.L_x_4) ;  /* 0x0000000000a88947 */ /* 0x000fea0003800000 */
[--C-:B------:R-:W-:Y:S01]  /*0320*/  IMAD.IADD R6, R18, 0x1, -R5.reuse ;  /* 0x0000000112067824 */ /* 0x100fe200078e0a05 */
[----:B------:R-:W-:Y:S01]  /*0330*/  BSSY.RECONVERGENT B1, `(.L_x_5) ;  /* 0x0000011000017945 */ /* 0x000fe20003800200 */
[----:B------:R-:W-:-:S03]  /*0340*/  IMAD.IADD R7, R4, 0x1, -R5 ;  /* 0x0000000104077824 */ /* 0x000fc600078e0a05 */
[----:B------:R-:W-:Y:S02]  /*0350*/  LOP3.LUT P1, R6, R6, 0x3, RZ, 0xc0, !PT ;  /* 0x0000000306067812 */ /* 0x000fe4000782c0ff */
[----:B------:R-:W-:-:S11]  /*0360*/  ISETP.GE.U32.AND P0, PT, R7, 0x3, PT ;  /* 0x000000030700780c */ /* 0x000fd60003f06070 */
[----:B------:R-:W-:Y:S05]  /*0370*/  @!P1 BRA `(.L_x_6) ;  /* 0x0000000000309947 */ /* 0x000fea0003800000 */
[----:B------:R-:W0:Y:S01]  /*0380*/  LDC.64 R12, c[0x0][0x380] ;  /* 0x0000e000ff0c7b82 */ /* 0x000e220000000a00 */
[----:B------:R-:W-:-:S07]  /*0390*/  IADD3 R14, PT, PT, -R6, RZ, RZ ;  /* 0x000000ff060e7210 */ /* 0x000fce0007ffe1ff */
[----:B------:R-:W1:Y:S02]  /*03a0*/  LDC.64 R8, c[0x0][0x388] ;  /* 0x0000e200ff087b82 */ /* 0x000e640000000a00 */
.L_x_7:
[----:B0-2---:R-:W-:-:S06]  /*03b0*/  IMAD.WIDE R6, R5, 0x4, R12 ;  /* 0x0000000405067825 */ /* 0x005fcc00078e020c */
[----:B------:R-:W2:Y:S01]  /*03c0*/  LDG.E R7, desc[UR6][R6.64] ;  /* 0x0000000606077981 */ /* 0x000ea2000c1e1900 */
[C---:B-1----:R-:W-:Y:S01]  /*03d0*/  IMAD.WIDE R10, R0.reuse, 0x4, R8 ;  /* 0x00000004000a7825 */ /* 0x042fe200078e0208 */
[----:B------:R-:W-:-:S03]  /*03e0*/  IADD3 R0, PT, PT, R0, 0x1, RZ ;  /* 0x0000000100007810 */ /* 0x000fc60007ffe0ff */
[----:B------:R-:W-:Y:S02]  /*03f0*/  VIADD R14, R14, 0x1 ;  /* 0x000000010e0e7836 */ /* 0x000fe40000000000 */
[----:B------:R-:W-:-:S03]  /*0400*/  VIADD R5, R5, 0x1 ;  /* 0x0000000105057836 */ /* 0x000fc60000000000 */
[----:B------:R-:W-:Y:S01]  /*0410*/  ISETP.NE.AND P1, PT, R14, RZ, PT ;  /* 0x000000ff0e00720c */ /* 0x000fe20003f25270 */
[----:B--2---:R2:W-:-:S12]  /*0420*/  STG.E desc[UR6][R10.64], R7 ;  /* 0x000000070a007986 */ /* 0x0045d8000c101906 */
[----:B------:R-:W-:Y:S05]  /*0430*/  @P1 BRA `(.L_x_7) ;  /* 0xfffffffc00dc1947 */ /* 0x000fea000383ffff */
.L_x_6:
[----:B------:R-:W-:Y:S05]  /*0440*/  BSYNC.RECONVERGENT B1 ;  /* 0x0000000000017941 */ /* 0x000fea0003800200 */
.L_x_5:
[----:B------:R-:W-:Y:S05]  /*0450*/  @!P0 BRA `(.L_x_4) ;  /* 0x0000000000588947 */ /* 0x000fea0003800000 */
[----:B------:R-:W0:Y:S01]  /*0460*/  LDC.64 R8, c[0x0][0x388] ;  /* 0x0000e200ff087b82 */ /* 0x000e220000000a00 */
[C---:B------:R-:W-:Y:S01]  /*0470*/  IMAD.IADD R12, R5.reuse, 0x1, -R4 ;  /* 0x00000001050c7824 */ /* 0x040fe200078e0a04 */
[----:B------:R-:W-:-:S06]  /*0480*/  IADD3 R13, PT, PT, R5, -0x1, RZ ;  /* 0xffffffff050d7810 */ /* 0x000fcc0007ffe0ff */
[----:B--2---:R-:W1:Y:S01]  /*0490*/  LDC.64 R6, c[0x0][0x380] ;  /* 0x0000e000ff067b82 */ /* 0x004e620000000a00 */
[----:B0-----:R-:W-:-:S05]  /*04a0*/  IADD3 R8, P0, PT, R8, 0x8, RZ ;  /* 0x0000000808087810 */ /* 0x001fca0007f1e0ff */
[----:B------:R-:W-:-:S08]  /*04b0*/  IMAD.X R9, RZ, RZ, R9, P0 ;  /* 0x000000ffff097224 */ /* 0x000fd000000e0609 */
.L_x_8:
[----:B------:R-:W-:-:S04]  /*04c0*/  VIADD R11, R13, 0x1 ;  /* 0x000000010d0b7836 */ /* 0x000fc80000000000 */
[----:B-1----:R-:W-:-:S05]  /*04d0*/  IMAD.WIDE R10, R11, 0x4, R6 ;  /* 0x000000040b0a7825 */ /* 0x002fca00078e0206 */
[----:B0-----:R-:W2:Y:S01]  /*04e0*/  LDG.E R15, desc[UR6][R10.64] ;  /* 0x000000060a0f7981 */ /* 0x001ea2000c1e1900 */
[----:B------:R-:W-:-:S05]  /*04f0*/  IMAD.WIDE R4, R0, 0x4, R8 ;  /* 0x0000000400047825 */ /* 0x000fca00078e0208 */
[----:B--2---:R0:W-:Y:S04]  /*0500*/  STG.E desc[UR6][R4.64+-0x8], R15 ;  /* 0xfffff80f04007986 */ /* 0x0041e8000c101906 */
[----:B------:R-:W2:Y:S04]  /*0510*/  LDG.E R17, desc[UR6][R10.64+0x4] ;  /* 0x000004060a117981 */ /* 0x000ea8000c1e1900 */
[----:B--2---:R0:W-:Y:S04]  /*0520*/  STG.E desc[UR6][R4.64+-0x4], R17 ;  /* 0xfffffc1104007986 */ /* 0x0041e8000c101906 */
[----:B------:R-:W2:Y:S04]  /*0530*/  LDG.E R19, desc[UR6][R10.64+0x8] ;  /* 0x000008060a137981 */ /* 0x000ea8000c1e1900 */
[----:B--2---:R0:W-:Y:S04]  /*0540*/  STG.E desc[UR6][R4.64], R19 ;  /* 0x0000001304007986 */ /* 0x0041e8000c101906 */
[----:B------:R-:W2:Y:S01]  /*0550*/  LDG.E R21, desc[UR6][R10.64+0xc] ;  /* 0x00000c060a157981 */ /* 0x000ea2000c1e1900 */
[----:B------:R-:W-:Y:S01]  /*0560*/  IADD3 R12, PT, PT, R12, 0x4, RZ ;  /* 0x000000040c0c7810 */ /* 0x000fe20007ffe0ff */
[----:B------:R-:W-:Y:S01]  /*0570*/  VIADD R13, R13, 0x4 ;  /* 0x000000040d0d7836 */ /* 0x000fe20000000000 */
[----:B------:R-:W-:-:S02]  /*0580*/  IADD3 R0, PT, PT, R0, 0x4, RZ ;  /* 0x0000000400007810 */ /* 0x000fc40007ffe0ff */
[----:B------:R-:W-:Y:S01]  /*0590*/  ISETP.NE.AND P0, PT, R12, 0x1, PT ;  /* 0x000000010c00780c */ /* 0x000fe20003f05270 */
[----:B--2---:R0:W-:-:S12]  /*05a0*/  STG.E desc[UR6][R4.64+0x4], R21 ;  /* 0x0000041504007986 */ /* 0x0041d8000c101906 */
[----:B------:R-:W-:Y:S05]  /*05b0*/  @P0 BRA `(.L_x_8) ;  /* 0xfffffffc00c00947 */ /* 0x000fea000383ffff */
.L_x_4:
[----:B------:R-:W-:Y:S05]  /*05c0*/  BSYNC.RECONVERGENT B0 ;  /* 0x0000000000007941 */ /* 0x000fea0003800200 */
.L_x_3:
[----:B------:R-:W-:-:S13]  /*05d0*/  ISETP.GE.AND P0, PT, R3, R2, PT ;  /* 0x000000020300720c */ /* 0x000fda0003f06270 */
[----:B------:R-:W-:Y:S05]  /*05e0*/  @!P0 EXIT ;  /* 0x000000000000894d */ /* 0x000fea0003800000 */
[----:B0-----:R-:W-:Y:S01]  /*05f0*/  IMAD.IADD R5, R3, 0x1, -R2 ;  /* 0x0000000103057824 */ /* 0x001fe200078e0a02 */
[----:B------:R-:W-:Y:S04]  /*0600*/  BSSY.RECONVERGENT B0, `(.L_x_9) ;  /* 0x0000011000007945 */ /* 0x000fe80003800200 */
[C---:B------:R-:W-:Y:S02]  /*0610*/  IADD3 R4, PT, PT, R5.reuse, 0x1, RZ ;  /* 0x0000000105047810 */ /* 0x040fe40007ffe0ff */
[----:B------:R-:W-:Y:S02]  /*0620*/  ISETP.GE.U32.AND P0, PT, R5, 0x3, PT ;  /* 0x000000030500780c */ /* 0x000fe40003f06070 */
[----:B------:R-:W-:-:S13]  /*0630*/  LOP3.LUT P1, R12, R4, 0x3, RZ, 0xc0, !PT ;  /* 0x00000003040c7812 */ /* 0x000fda000782c0ff */
[----:B------:R-:W-:Y:S05]  /*0640*/  @!P1 BRA `(.L_x_10) ;  /* 0x0000000000309947 */ /* 0x000fea0003800000 */
[----:B------:R-:W0:Y:S01]  /*0650*/  LDC.64 R8, c[0x0][0x380] ;  /* 0x0000e000ff087b82 */ /* 0x000e220000000a00 */
[----:B------:R-:W-:-:S07]  /*0660*/  IMAD.MOV R12, RZ, RZ, -R12 ;  /* 0x000000ffff0c7224 */ /* 0x000fce00078e0a0c */
[----:B------:R-:W1:Y:S02]  /*0670*/  LDC.64 R4, c[0x0][0x388] ;  /* 0x0000e200ff047b82 */ /* 0x000e640000000a00 */
.L_x_11:
[----:B0-23--:R-:W-:-:S06]  /*0680*/  IMAD.WIDE R10, R2, 0x4, R8 ;  /* 0x00000004020a7825 */ /* 0x00dfcc00078e0208 */
[----:B------:R-:W2:Y:S01]  /*0690*/  LDG.E R11, desc[UR6][R10.64] ;  /* 0x000000060a0b7981 */ /* 0x000ea2000c1e1900 */
[----:B-1----:R-:W-:Y:S01]  /*06a0*/  IMAD.WIDE R6, R0, 0x4, R4 ;  /* 0x0000000400067825 */ /* 0x002fe200078e0204 */
[----:B------:R-:W-:Y:S02]  /*06b0*/  IADD3 R12, PT, PT, R12, 0x1, RZ ;  /* 0x000000010c0c7810 */ /* 0x000fe40007ffe0ff */
[----:B------:R-:W-:Y:S01]  /*06c0*/  IADD3 R0, PT, PT, R0, 0x1, RZ ;  /* 0x0000000100007810 */ /* 0x000fe20007ffe0ff */
[----:B------:R-:W-:Y:S01]  /*06d0*/  VIADD R2, R2, 0x1 ;  /* 0x0000000102027836 */ /* 0x000fe20000000000 */
[----:B------:R-:W-:Y:S01]  /*06e0*/  ISETP.NE.AND P1, PT, R12, RZ, PT ;  /* 0x000000ff0c00720c */ /* 0x000fe20003f25270 */
[----:B--2---:R3:W-:-:S12]  /*06f0*/  STG.E desc[UR6][R6.64], R11 ;  /* 0x0000000b06007986 */ /* 0x0047d8000c101906 */
[----:B------:R-:W-:Y:S05]  /*0700*/  @P1 BRA `(.L_x_11) ;  /* 0xfffffffc00dc1947 */ /* 0x000fea000383ffff */
.L_x_10:
[----:B------:R-:W-:Y:S05]  /*0710*/  BSYNC.RECONVERGENT B0 ;  /* 0x0000000000007941 */ /* 0x000fea0003800200 */
.L_x_9:
[----:B------:R-:W-:Y:S05]  /*0720*/  @!P0 EXIT ;  /* 0x000000000000894d */ /* 0x000fea0003800000 */
[----:B--23--:R-:W0:Y:S01]  /*0730*/  LDC.64 R6, c[0x0][0x380] ;  /* 0x0000e000ff067b82 */ /* 0x00ce220000000a00 */
[----:B------:R-:W1:Y:S01]  /*0740*/  LDCU.64 UR4, c[0x0][0x388] ;  /* 0x00007100ff0477ac */ /* 0x000e620008000a00 */
[C---:B------:R-:W-:Y:S01]  /*0750*/  IMAD.IADD R8, R2.reuse, 0x1, -R3 ;  /* 0x0000000102087824 */ /* 0x040fe200078e0a03 */
[----:B------:R-:W-:Y:S01]  /*0760*/  IADD3 R9, PT, PT, R2, -0x1, RZ ;  /* 0xffffffff02097810 */ /* 0x000fe20007ffe0ff */
[----:B-1----:R-:W-:-:S04]  /*0770*/  UIADD3 UR4, UP0, UPT, UR4, 0x8, URZ ;  /* 0x0000000804047890 */ /* 0x002fc8000ff1e0ff */
[----:B------:R-:W-:-:S12]  /*0780*/  UIADD3.X UR5, UPT, UPT, URZ, UR5, URZ, UP0, !UPT ;  /* 0x00000005ff057290 */ /* 0x000fd800087fe4ff */
.L_x_12:
[----:B------:R-:W-:-:S04]  /*0790*/  VIADD R3, R9, 0x1 ;  /* 0x0000000109037836 */ /* 0x000fc80000000000 */
[----:B0-----:R-:W-:-:S05]  /*07a0*/  IMAD.WIDE R2, R3, 0x4, R6 ;  /* 0x0000000403027825 */ /* 0x001fca00078e0206 */
[----:B-1----:R-:W2:Y:S01]  /*07b0*/  LDG.E R11, desc[UR6][R2.64] ;  /* 0x00000006020b7981 */ /* 0x002ea2000c1e1900 */
[----:B------:R-:W-:Y:S01]  /*07c0*/  MOV R4, UR4 ;  /* 0x0000000400047c02 */ /* 0x000fe20008000f00 */
[----:B------:R-:W-:-:S04]  /*07d0*/  IMAD.U32 R5, RZ, RZ, UR5 ;  /* 0x00000005ff057e24 */ /* 0x000fc8000f8e00ff */
        /* <DEDUP_REMOVED lines=13> */
[----:B------:R-:W-:Y:S05]  /*08b0*/  EXIT ;  /* 0x000000000000794d */ /* 0x000fea0003800000 */
.L_x_13:
[----:B------:R-:W-:-:S00]  /*08c0*/  BRA `(.L_x_13) ;  /* 0xfffffffc00fc7947 */ /* 0x000fc0000383ffff */
[----:B------:R-:W-:-:S00]  /*08d0*/  NOP ;  /* 0x0000000000007918 */ /* 0x000fc00000000000 */
        /* <DEDUP_REMOVED lines=10> */
.L_x_14:


//--------------------- .nv.shared.reserved.0     --------------------------
	.section	.nv.shared.reserved.0,"aw",@nobits
	.weak		__nv_reservedSMEM_offset_0_alias
	.size		__nv_reservedSMEM_offset_0_alias, 0, 64
	.other		__nv_reservedSMEM_offset_0_alias,@"STO_CUDA_RESERVED_SHARED STV_DEFAULT"
__nv_reservedSMEM_offset_0_alias:
	.zero		0
	.zero		64


//--------------------- .nv.constant0._Z17mergeSortedBlocksPiS_S_i --------------------------
	.section	.nv.constant0._Z17mergeSortedBlocksPiS_S_i,"a",@progbits
	.sectionflags	@""
	.align	4
.nv.constant0._Z17mergeSortedBlocksPiS_S_i:
	.zero		924


//--------------------- SYMBOLS --------------------------

	.type		.nv.reservedSmem.offset0,@object
	.size		.nv.reservedSmem.offset0,0x4
